	.headerflags	@"EF_CUDA_TEXMODE_UNIFIED EF_CUDA_64BIT_ADDRESS EF_CUDA_SM86 EF_CUDA_VIRTUAL_SM(EF_CUDA_SM86)"
	.elftype	@"ET_EXEC"


//--------------------- .nv.info                  --------------------------
	.section	.nv.info,"",@"SHT_CUDA_INFO"
	.align	4


	//----- nvinfo : EIATTR_REGCOUNT
	.align		4
        /*0000*/ 	.byte	0x04, 0x2f
        /*0002*/ 	.short	(.L_1 - .L_0)
	.align		4
.L_0:
        /*0004*/ 	.word	index@(triton__0d1d234d5e)
        /*0008*/ 	.word	0x0000001b


	//----- nvinfo : EIATTR_MAX_STACK_SIZE
	.align		4
.L_1:
        /*000c*/ 	.byte	0x04, 0x23
        /*000e*/ 	.short	(.L_3 - .L_2)
	.align		4
.L_2:
        /*0010*/ 	.word	index@(triton__0d1d234d5e)
        /*0014*/ 	.word	0x00000000


	//----- nvinfo : EIATTR_MIN_STACK_SIZE
	.align		4
.L_3:
        /*0018*/ 	.byte	0x04, 0x12
        /*001a*/ 	.short	(.L_5 - .L_4)
	.align		4
.L_4:
        /*001c*/ 	.word	index@(triton__0d1d234d5e)
        /*0020*/ 	.word	0x00000000


	//----- nvinfo : EIATTR_FRAME_SIZE
	.align		4
.L_5:
        /*0024*/ 	.byte	0x04, 0x11
        /*0026*/ 	.short	(.L_7 - .L_6)
	.align		4
.L_6:
        /*0028*/ 	.word	index@(triton__0d1d234d5e)
        /*002c*/ 	.word	0x00000000
.L_7:


//--------------------- .nv.info.triton__0d1d234d5e --------------------------
	.section	.nv.info.triton__0d1d234d5e,"",@"SHT_CUDA_INFO"
	.align	4


	//----- nvinfo : EIATTR_CUDA_API_VERSION
	.align		4
        /*0000*/ 	.byte	0x04, 0x37
        /*0002*/ 	.short	(.L_9 - .L_8)
.L_8:
        /*0004*/ 	.word	0x0000007b


	//----- nvinfo : EIATTR_SW2861232_WAR
	.align		4
.L_9:
        /*0008*/ 	.byte	0x01, 0x35
	.zero		2


	//----- nvinfo : EIATTR_PARAM_CBANK
	.align		4
        /*000c*/ 	.byte	0x04, 0x0a
        /*000e*/ 	.short	(.L_11 - .L_10)
	.align		4
.L_10:
        /*0010*/ 	.word	index@(.nv.constant0.triton__0d1d234d5e)
        /*0014*/ 	.short	0x0160
        /*0016*/ 	.short	0x002c


	//----- nvinfo : EIATTR_CBANK_PARAM_SIZE
	.align		4
.L_11:
        /*0018*/ 	.byte	0x03, 0x19
        /*001a*/ 	.short	0x002c


	//----- nvinfo : EIATTR_KPARAM_INFO
	.align		4
        /*001c*/ 	.byte	0x04, 0x17
        /*001e*/ 	.short	(.L_13 - .L_12)
.L_12:
        /*0020*/ 	.word	0x00000000
        /*0024*/ 	.short	0x0005
        /*0026*/ 	.short	0x0028
        /*0028*/ 	.byte	0x00, 0xf0, 0x11, 0x00


	//----- nvinfo : EIATTR_KPARAM_INFO
	.align		4
.L_13:
        /*002c*/ 	.byte	0x04, 0x17
        /*002e*/ 	.short	(.L_15 - .L_14)
.L_14:
        /*0030*/ 	.word	0x00000000
        /*0034*/ 	.short	0x0004
        /*0036*/ 	.short	0x0020
        /*0038*/ 	.byte	0x00, 0xf0, 0x21, 0x00


	//----- nvinfo : EIATTR_KPARAM_INFO
	.align		4
.L_15:
        /*003c*/ 	.byte	0x04, 0x17
        /*003e*/ 	.short	(.L_17 - .L_16)
.L_16:
        /*0040*/ 	.word	0x00000000
        /*0044*/ 	.short	0x0003
        /*0046*/ 	.short	0x0018
        /*0048*/ 	.byte	0x00, 0xf0, 0x21, 0x00


	//----- nvinfo : EIATTR_KPARAM_INFO
	.align		4
.L_17:
        /*004c*/ 	.byte	0x04, 0x17
        /*004e*/ 	.short	(.L_19 - .L_18)
.L_18:
        /*0050*/ 	.word	0x00000000
        /*0054*/ 	.short	0x0002
        /*0056*/ 	.short	0x0010
        /*0058*/ 	.byte	0x00, 0xf0, 0x21, 0x00


	//----- nvinfo : EIATTR_KPARAM_INFO
	.align		4
.L_19:
        /*005c*/ 	.byte	0x04, 0x17
        /*005e*/ 	.short	(.L_21 - .L_20)
.L_20:
        /*0060*/ 	.word	0x00000000
        /*0064*/ 	.short	0x0001
        /*0066*/ 	.short	0x0008
        /*0068*/ 	.byte	0x00, 0xf0, 0x21, 0x00


	//----- nvinfo : EIATTR_KPARAM_INFO
	.align		4
.L_21:
        /*006c*/ 	.byte	0x04, 0x17
        /*006e*/ 	.short	(.L_23 - .L_22)
.L_22:
        /*0070*/ 	.word	0x00000000
        /*0074*/ 	.short	0x0000
        /*0076*/ 	.short	0x0000
        /*0078*/ 	.byte	0x00, 0xf0, 0x21, 0x00


	//----- nvinfo : EIATTR_MAXREG_COUNT
	.align		4
.L_23:
        /*007c*/ 	.byte	0x03, 0x1b
        /*007e*/ 	.short	0x00ff


	//----- nvinfo : EIATTR_EXIT_INSTR_OFFSETS
	.align		4
        /*0080*/ 	.byte	0x04, 0x1c
        /*0082*/ 	.short	(.L_25 - .L_24)


	//   ....[0]....
.L_24:
        /*0084*/ 	.word	0x000014e0


	//   ....[1]....
        /*0088*/ 	.word	0x00001500


	//----- nvinfo : EIATTR_MAX_THREADS
	.align		4
.L_25:
        /*008c*/ 	.byte	0x04, 0x05
        /*008e*/ 	.short	(.L_27 - .L_26)
.L_26:
        /*0090*/ 	.word	0x00000080
        /*0094*/ 	.word	0x00000001
        /*0098*/ 	.word	0x00000001
.L_27:


//--------------------- .nv.rel.action            --------------------------
	.section	.nv.rel.action,"",@"SHT_CUDA_RELOCINFO"
	.align	8
	.sectionentsize	8
        /*0000*/ 	.byte	0x73, 0x00, 0x00, 0x00, 0x00, 0x00, 0x00, 0x00, 0x00, 0x00, 0x00, 0x11, 0x25, 0x00, 0x05, 0x36


//--------------------- .nv.constant0.triton__0d1d234d5e --------------------------
	.section	.nv.constant0.triton__0d1d234d5e,"a",@progbits
	.align	4
.nv.constant0.triton__0d1d234d5e:
	.zero		396


//--------------------- .text.triton__0d1d234d5e  --------------------------
	.section	.text.triton__0d1d234d5e,"ax",@progbits
	.sectioninfo	@"SHI_REGISTERS=27"
	.align	128
        .global         triton__0d1d234d5e
        .type           triton__0d1d234d5e,@function
        .size           triton__0d1d234d5e,(.L_x_1 - triton__0d1d234d5e)
        .other          triton__0d1d234d5e,@"STO_CUDA_ENTRY STV_DEFAULT"
triton__0d1d234d5e:
.text.triton__0d1d234d5e:
[----:B------:R-:W-:-:S02]  /*0000*/  IMAD.MOV.U32 R1, RZ, RZ, c[0x0][0x28] ;  /* 0x00000a00ff017624 */ /* 0x000fc400078e00ff */
[----:B------:R-:W0:Y:S01]  /*0010*/  S2R R0, SR_TID.X ;  /* 0x0000000000007919 */ /* 0x000e220000002100 */
[----:B------:R-:W-:Y:S01]  /*0020*/  IMAD.MOV.U32 R4, RZ, RZ, RZ ;  /* 0x000000ffff047224 */ /* 0x000fe200078e00ff */
[----:B------:R-:W-:Y:S01]  /*0030*/  ULDC.64 UR4, c[0x0][0x118] ;  /* 0x0000460000047ab9 */ /* 0x000fe20000000a00 */
[----:B------:R-:W-:Y:S01]  /*0040*/  IMAD.MOV.U32 R2, RZ, RZ, RZ ;  /* 0x000000ffff027224 */ /* 0x000fe200078e00ff */
[----:B------:R-:W1:Y:S01]  /*0050*/  S2R R3, SR_CTAID.X ;  /* 0x0000000000037919 */ /* 0x000e620000002500 */
[----:B------:R-:W-:Y:S02]  /*0060*/  IMAD.MOV.U32 R20, RZ, RZ, RZ ;  /* 0x000000ffff147224 */ /* 0x000fe400078e00ff */
[----:B------:R-:W-:Y:S02]  /*0070*/  IMAD.MOV.U32 R19, RZ, RZ, RZ ;  /* 0x000000ffff137224 */ /* 0x000fe400078e00ff */
[----:B0-----:R-:W-:-:S05]  /*0080*/  IMAD.SHL.U32 R0, R0, 0x4, RZ ;  /* 0x0000000400007824 */ /* 0x001fca00078e00ff */
[----:B------:R-:W-:-:S05]  /*0090*/  LOP3.LUT R0, R0, 0x1fc, RZ, 0xc0, !PT ;  /* 0x000001fc00007812 */ /* 0x000fca00078ec0ff */
[----:B-1----:R-:W-:-:S04]  /*00a0*/  IMAD R3, R3, 0x400, R0 ;  /* 0x0000040003037824 */ /* 0x002fc800078e0200 */
[C---:B------:R-:W-:Y:S01]  /*00b0*/  IMAD.HI R9, R3.reuse, -0x193d4bb7, R2 ;  /* 0xe6c2b44903097827 */ /* 0x040fe200078e0202 */
[----:B------:R-:W-:-:S04]  /*00c0*/  IADD3 R5, R3, 0x1, RZ ;  /* 0x0000000103057810 */ /* 0x000fc80007ffe0ff */
[C---:B------:R-:W-:Y:S01]  /*00d0*/  ISETP.GE.AND P0, PT, R5.reuse, c[0x0][0x188], PT ;  /* 0x0000620005007a0c */ /* 0x040fe20003f06270 */
[----:B------:R-:W-:-:S03]  /*00e0*/  IMAD.HI R0, R5, -0x193d4bb7, R4 ;  /* 0xe6c2b44905007827 */ /* 0x000fc600078e0204 */
[----:B------:R-:W-:Y:S02]  /*00f0*/  P2R R16, PR, RZ, 0x1 ;  /* 0x00000001ff107803 */ /* 0x000fe40000000000 */
[----:B------:R-:W-:-:S04]  /*0100*/  SHF.R.U32.HI R7, RZ, 0x1f, R0 ;  /* 0x0000001fff077819 */ /* 0x000fc80000011600 */
[----:B------:R-:W-:Y:S01]  /*0110*/  LEA.HI.SX32 R4, R0, R7, 0x17 ;  /* 0x0000000700047211 */ /* 0x000fe200078fbaff */
[----:B------:R-:W-:Y:S01]  /*0120*/  IMAD.MOV.U32 R7, RZ, RZ, 0x750 ;  /* 0x00000750ff077424 */ /* 0x000fe200078e00ff */
[----:B------:R-:W-:-:S03]  /*0130*/  SHF.R.U32.HI R0, RZ, 0x1f, R9 ;  /* 0x0000001fff007819 */ /* 0x000fc60000011609 */
[----:B------:R-:W-:Y:S01]  /*0140*/  IMAD R4, R4, -0x238, R5 ;  /* 0xfffffdc804047824 */ /* 0x000fe200078e0205 */
[----:B------:R-:W-:Y:S01]  /*0150*/  LEA.HI.SX32 R9, R9, R0, 0x17 ;  /* 0x0000000009097211 */ /* 0x000fe200078fbaff */
[----:B------:R-:W-:Y:S02]  /*0160*/  IMAD.MOV.U32 R5, RZ, RZ, 0x4 ;  /* 0x00000004ff057424 */ /* 0x000fe400078e00ff */
[----:B------:R-:W-:Y:S01]  /*0170*/  IMAD.MOV.U32 R0, RZ, RZ, 0x4 ;  /* 0x00000004ff007424 */ /* 0x000fe200078e00ff */
[C---:B------:R-:W-:Y:S01]  /*0180*/  IADD3 R6, R4.reuse, -0xdc, RZ ;  /* 0xffffff2404067810 */ /* 0x040fe20007ffe0ff */
[----:B------:R-:W-:Y:S01]  /*0190*/  IMAD R8, R9, R7, -0x18c ;  /* 0xfffffe7409087424 */ /* 0x000fe200078e0207 */
[----:B------:R-:W-:Y:S02]  /*01a0*/  ISETP.GT.AND P5, PT, R4, 0x18b, !P0 ;  /* 0x0000018b0400780c */ /* 0x000fe400047a4270 */
[----:B------:R-:W-:Y:S01]  /*01b0*/  ISETP.LT.U32.AND P3, PT, R6, 0xb0, !P0 ;  /* 0x000000b00600780c */ /* 0x000fe20004761070 */
[----:B------:R-:W-:-:S02]  /*01c0*/  IMAD.IADD R14, R4, 0x1, R8 ;  /* 0x00000001040e7824 */ /* 0x000fc400078e0208 */
[----:B------:R-:W-:Y:S02]  /*01d0*/  IMAD R13, R9, 0x750, R6 ;  /* 0x00000750090d7824 */ /* 0x000fe400078e0206 */
[----:B------:R-:W-:-:S04]  /*01e0*/  IMAD.WIDE R14, R14, R5, c[0x0][0x178] ;  /* 0x00005e000e0e7625 */ /* 0x000fc800078e0205 */
[----:B------:R-:W-:Y:S02]  /*01f0*/  IMAD.WIDE R12, R13, R0, c[0x0][0x170] ;  /* 0x00005c000d0c7625 */ /* 0x000fe400078e0200 */
[----:B------:R0:W2:Y:S04]  /*0200*/  @P5 LDG.E R20, [R14.64] ;  /* 0x000000040e145981 */ /* 0x0000a8000c1e1900 */
[----:B------:R1:W3:Y:S01]  /*0210*/  @P3 LDG.E R19, [R12.64] ;  /* 0x000000040c133981 */ /* 0x0002e2000c1e1900 */
[C---:B------:R-:W-:Y:S01]  /*0220*/  ISETP.LT.AND P2, PT, R4.reuse, 0xcc, !P0 ;  /* 0x000000cc0400780c */ /* 0x040fe20004741270 */
[----:B------:R-:W-:Y:S01]  /*0230*/  IMAD R11, R9, 0xcc, R4 ;  /* 0x000000cc090b7824 */ /* 0x000fe200078e0204 */
[----:B------:R-:W-:-:S03]  /*0240*/  IADD3 R18, R4, -0xcc, RZ ;  /* 0xffffff3404127810 */ /* 0x000fc60007ffe0ff */
[-C--:B------:R-:W-:Y:S01]  /*0250*/  IMAD.WIDE R10, R11, R0.reuse, c[0x0][0x160] ;  /* 0x000058000b0a7625 */ /* 0x080fe200078e0200 */
[----:B------:R-:W-:Y:S02]  /*0260*/  ISETP.LT.U32.AND P4, PT, R18, 0x10, !P0 ;  /* 0x000000101200780c */ /* 0x000fe40004781070 */
[----:B------:R-:W-:Y:S01]  /*0270*/  ISETP.GE.U32.AND P0, PT, R6, 0xb0, PT ;  /* 0x000000b00600780c */ /* 0x000fe20003f06070 */
[C---:B------:R-:W-:Y:S02]  /*0280*/  IMAD R17, R9.reuse, 0x10, R18 ;  /* 0x0000001009117824 */ /* 0x040fe400078e0212 */
[----:B------:R-:W-:Y:S02]  /*0290*/  IMAD R6, R9, -0x238, R3 ;  /* 0xfffffdc809067824 */ /* 0x000fe400078e0203 */
[----:B------:R4:W5:Y:S01]  /*02a0*/  @P2 LDG.E R2, [R10.64] ;  /* 0x000000040a022981 */ /* 0x000962000c1e1900 */
[----:B0-----:R-:W-:Y:S02]  /*02b0*/  IMAD.MOV.U32 R15, RZ, RZ, RZ ;  /* 0x000000ffff0f7224 */ /* 0x001fe400078e00ff */
[----:B-1----:R-:W-:Y:S01]  /*02c0*/  IMAD.WIDE R12, R17, R0, c[0x0][0x168] ;  /* 0x00005a00110c7625 */ /* 0x002fe200078e0200 */
[----:B------:R-:W-:-:S02]  /*02d0*/  IADD3 R14, R6, -0xdc, RZ ;  /* 0xffffff24060e7810 */ /* 0x000fc40007ffe0ff */
[----:B------:R-:W-:Y:S02]  /*02e0*/  ISETP.GT.AND P1, PT, R4, 0x18b, PT ;  /* 0x0000018b0400780c */ /* 0x000fe40003f24270 */
[----:B------:R0:W5:Y:S01]  /*02f0*/  @P4 LDG.E R15, [R12.64] ;  /* 0x000000040c0f4981 */ /* 0x000162000c1e1900 */
[----:B----4-:R-:W-:-:S04]  /*0300*/  IMAD R11, R9, 0x750, R14 ;  /* 0x00000750090b7824 */ /* 0x010fc800078e020e */
[----:B------:R-:W-:-:S04]  /*0310*/  IMAD.WIDE R10, R11, R0, c[0x0][0x170] ;  /* 0x00005c000b0a7625 */ /* 0x000fc800078e0200 */
[----:B0-----:R-:W-:-:S04]  /*0320*/  IMAD.IADD R12, R6, 0x1, R8 ;  /* 0x00000001060c7824 */ /* 0x001fc800078e0208 */
[----:B------:R-:W-:Y:S01]  /*0330*/  IMAD.WIDE R12, R12, R5, c[0x0][0x178] ;  /* 0x00005e000c0c7625 */ /* 0x000fe200078e0205 */
[----:B--2---:R-:W-:Y:S02]  /*0340*/  SEL R20, R20, RZ, P5 ;  /* 0x000000ff14147207 */ /* 0x004fe40002800000 */
[----:B------:R-:W-:Y:S01]  /*0350*/  ISETP.GE.U32.AND P5, PT, R14, 0xb0, PT ;  /* 0x000000b00e00780c */ /* 0x000fe20003fa6070 */
[----:B------:R-:W-:Y:S01]  /*0360*/  IMAD.MOV.U32 R14, RZ, RZ, RZ ;  /* 0x000000ffff0e7224 */ /* 0x000fe200078e00ff */
[----:B---3--:R-:W-:Y:S02]  /*0370*/  SEL R19, R19, RZ, P3 ;  /* 0x000000ff13137207 */ /* 0x008fe40001800000 */
[----:B------:R-:W-:Y:S01]  /*0380*/  @P0 SEL R19, R20, RZ, P1 ;  /* 0x000000ff14130207 */ /* 0x000fe20000800000 */
[----:B------:R-:W-:Y:S01]  /*0390*/  IMAD.MOV.U32 R20, RZ, RZ, RZ ;  /* 0x000000ffff147224 */ /* 0x000fe200078e00ff */
[----:B------:R-:W-:Y:S02]  /*03a0*/  ISETP.GT.AND P0, PT, R6, 0x18b, PT ;  /* 0x0000018b0600780c */ /* 0x000fe40003f04270 */
[----:B------:R-:W-:-:S02]  /*03b0*/  ISETP.LT.AND P1, PT, R3, c[0x0][0x188], !P5 ;  /* 0x0000620003007a0c */ /* 0x000fc40006f21270 */
[----:B------:R-:W-:-:S11]  /*03c0*/  ISETP.LT.AND P3, PT, R3, c[0x0][0x188], P0 ;  /* 0x0000620003007a0c */ /* 0x000fd60000761270 */
[----:B------:R-:W2:Y:S04]  /*03d0*/  @P1 LDG.E R14, [R10.64] ;  /* 0x000000040a0e1981 */ /* 0x000ea8000c1e1900 */
[----:B------:R0:W3:Y:S01]  /*03e0*/  @P3 LDG.E R20, [R12.64] ;  /* 0x000000040c143981 */ /* 0x0000e2000c1e1900 */
[----:B-----5:R-:W-:Y:S01]  /*03f0*/  SEL R2, R2, RZ, P2 ;  /* 0x000000ff02027207 */ /* 0x020fe20001000000 */
[----:B------:R-:W-:Y:S01]  /*0400*/  IMAD.MOV.U32 R17, RZ, RZ, RZ ;  /* 0x000000ffff117224 */ /* 0x000fe200078e00ff */
[----:B------:R-:W-:Y:S02]  /*0410*/  ISETP.GE.AND P2, PT, R4, 0xcc, PT ;  /* 0x000000cc0400780c */ /* 0x000fe40003f46270 */
[----:B------:R-:W-:Y:S01]  /*0420*/  SEL R4, R15, RZ, P4 ;  /* 0x000000ff0f047207 */ /* 0x000fe20002000000 */
[----:B------:R-:W-:Y:S01]  /*0430*/  IMAD R15, R9, 0xcc, R6 ;  /* 0x000000cc090f7824 */ /* 0x000fe200078e0206 */
[----:B------:R-:W-:-:S03]  /*0440*/  ISETP.GE.U32.AND P4, PT, R18, 0x10, PT ;  /* 0x000000101200780c */ /* 0x000fc60003f86070 */
[----:B0-----:R-:W-:-:S06]  /*0450*/  IMAD.WIDE R12, R15, R0, c[0x0][0x160] ;  /* 0x000058000f0c7625 */ /* 0x001fcc00078e0200 */
[----:B------:R-:W-:Y:S02]  /*0460*/  @P2 SEL R2, R4, R19, !P4 ;  /* 0x0000001304022207 */ /* 0x000fe40006000000 */
[C---:B------:R-:W-:Y:S02]  /*0470*/  ISETP.GE.AND P2, PT, R6.reuse, 0xcc, PT ;  /* 0x000000cc0600780c */ /* 0x040fe40003f46270 */
[----:B------:R-:W-:Y:S02]  /*0480*/  IADD3 R6, R6, -0xcc, RZ ;  /* 0xffffff3406067810 */ /* 0x000fe40007ffe0ff */
[----:B------:R-:W-:-:S03]  /*0490*/  ISETP.LT.AND P4, PT, R3, c[0x0][0x188], !P2 ;  /* 0x0000620003007a0c */ /* 0x000fc60005781270 */
[----:B------:R-:W-:Y:S02]  /*04a0*/  IMAD R19, R9, 0x10, R6 ;  /* 0x0000001009137824 */ /* 0x000fe400078e0206 */
[----:B------:R-:W-:-:S08]  /*04b0*/  IMAD.MOV.U32 R24, RZ, RZ, RZ ;  /* 0x000000ffff187224 */ /* 0x000fd000078e00ff */
[----:B------:R-:W4:Y:S01]  /*04c0*/  @P4 LDG.E R17, [R12.64] ;  /* 0x000000040c114981 */ /* 0x000f22000c1e1900 */
[----:B------:R-:W-:Y:S01]  /*04d0*/  IMAD.WIDE R18, R19, R0, c[0x0][0x168] ;  /* 0x00005a0013127625 */ /* 0x000fe200078e0200 */
[----:B--2---:R-:W-:Y:S02]  /*04e0*/  SEL R10, R14, RZ, P1 ;  /* 0x000000ff0e0a7207 */ /* 0x004fe40000800000 */
[----:B------:R-:W-:Y:S02]  /*04f0*/  ISETP.GE.U32.AND P1, PT, R6, 0x10, PT ;  /* 0x000000100600780c */ /* 0x000fe40003f26070 */
[----:B---3--:R-:W-:Y:S02]  /*0500*/  SEL R20, R20, RZ, P3 ;  /* 0x000000ff14147207 */ /* 0x008fe40001800000 */
[----:B------:R-:W-:-:S13]  /*0510*/  ISETP.LT.AND P3, PT, R3, c[0x0][0x188], !P1 ;  /* 0x0000620003007a0c */ /* 0x000fda0004f61270 */
[----:B------:R0:W2:Y:S01]  /*0520*/  @P3 LDG.E R24, [R18.64] ;  /* 0x0000000412183981 */ /* 0x0000a2000c1e1900 */
[----:B------:R-:W-:Y:S01]  /*0530*/  IADD3 R15, R3, 0x2, RZ ;  /* 0x00000002030f7810 */ /* 0x000fe20007ffe0ff */
[----:B------:R-:W-:-:S04]  /*0540*/  IMAD.MOV.U32 R14, RZ, RZ, RZ ;  /* 0x000000ffff0e7224 */ /* 0x000fc800078e00ff */
[----:B------:R-:W-:-:S05]  /*0550*/  IMAD.HI R4, R15, -0x193d4bb7, R14 ;  /* 0xe6c2b4490f047827 */ /* 0x000fca00078e020e */
[----:B------:R-:W-:-:S04]  /*0560*/  SHF.R.U32.HI R11, RZ, 0x1f, R4 ;  /* 0x0000001fff0b7819 */ /* 0x000fc80000011604 */
[----:B------:R-:W-:Y:S02]  /*0570*/  LEA.HI.SX32 R11, R4, R11, 0x17 ;  /* 0x0000000b040b7211 */ /* 0x000fe400078fbaff */
[----:B------:R-:W-:-:S03]  /*0580*/  @P5 SEL R10, R20, RZ, P0 ;  /* 0x000000ff140a5207 */ /* 0x000fc60000000000 */
[----:B------:R-:W-:Y:S01]  /*0590*/  IMAD R6, R11, -0x238, R15 ;  /* 0xfffffdc80b067824 */ /* 0x000fe200078e020f */
[----:B------:R-:W-:-:S04]  /*05a0*/  ISETP.GE.AND P5, PT, R15, c[0x0][0x188], PT ;  /* 0x000062000f007a0c */ /* 0x000fc80003fa6270 */
[C---:B------:R-:W-:Y:S02]  /*05b0*/  IADD3 R14, R6.reuse, -0xdc, RZ ;  /* 0xffffff24060e7810 */ /* 0x040fe40007ffe0ff */
[----:B------:R-:W-:Y:S02]  /*05c0*/  ISETP.GT.AND P0, PT, R6, 0x18b, !P5 ;  /* 0x0000018b0600780c */ /* 0x000fe40006f04270 */
[----:B----4-:R-:W-:Y:S02]  /*05d0*/  SEL R4, R17, RZ, P4 ;  /* 0x000000ff11047207 */ /* 0x010fe40002000000 */
[----:B------:R-:W-:Y:S01]  /*05e0*/  ISETP.LT.U32.AND P4, PT, R14, 0xb0, !P5 ;  /* 0x000000b00e00780c */ /* 0x000fe20006f81070 */
[----:B------:R-:W-:Y:S02]  /*05f0*/  IMAD.IADD R22, R6, 0x1, R8 ;  /* 0x0000000106167824 */ /* 0x000fe400078e0208 */
[----:B------:R-:W-:Y:S02]  /*0600*/  IMAD R21, R9, 0x750, R14 ;  /* 0x0000075009157824 */ /* 0x000fe400078e020e */
[----:B------:R-:W-:-:S02]  /*0610*/  IMAD.MOV.U32 R13, RZ, RZ, RZ ;  /* 0x000000ffff0d7224 */ /* 0x000fc400078e00ff */
[----:B------:R-:W-:Y:S02]  /*0620*/  IMAD.MOV.U32 R15, RZ, RZ, RZ ;  /* 0x000000ffff0f7224 */ /* 0x000fe400078e00ff */
[----:B------:R-:W-:-:S04]  /*0630*/  IMAD.WIDE R22, R22, R5, c[0x0][0x178] ;  /* 0x00005e0016167625 */ /* 0x000fc800078e0205 */
[----:B------:R-:W-:Y:S01]  /*0640*/  IMAD.WIDE R20, R21, R0, c[0x0][0x170] ;  /* 0x00005c0015147625 */ /* 0x000fe200078e0200 */
[----:B------:R1:W3:Y:S01]  /*0650*/  @P0 LDG.E R13, [R22.64] ;  /* 0x00000004160d0981 */ /* 0x0002e2000c1e1900 */
[----:B------:R-:W-:-:S03]  /*0660*/  IADD3 R12, R6, -0xcc, RZ ;  /* 0xffffff34060c7810 */ /* 0x000fc60007ffe0ff */
[----:B------:R4:W5:Y:S01]  /*0670*/  @P4 LDG.E R15, [R20.64] ;  /* 0x00000004140f4981 */ /* 0x000962000c1e1900 */
[----:B0-----:R-:W-:-:S04]  /*0680*/  IMAD R19, R9, 0xcc, R6 ;  /* 0x000000cc09137824 */ /* 0x001fc800078e0206 */
[----:B------:R-:W-:-:S04]  /*0690*/  IMAD.WIDE R18, R19, R0, c[0x0][0x160] ;  /* 0x0000580013127625 */ /* 0x000fc800078e0200 */
[----:B-1----:R-:W-:Y:S01]  /*06a0*/  IMAD.MOV.U32 R22, RZ, RZ, RZ ;  /* 0x000000ffff167224 */ /* 0x002fe200078e00ff */
[----:B--2---:R-:W-:Y:S02]  /*06b0*/  SEL R11, R24, RZ, P3 ;  /* 0x000000ff180b7207 */ /* 0x004fe40001800000 */
[----:B------:R-:W-:Y:S02]  /*06c0*/  ISETP.LT.AND P3, PT, R6, 0xcc, !P5 ;  /* 0x000000cc0600780c */ /* 0x000fe40006f61270 */
[----:B------:R-:W-:Y:S01]  /*06d0*/  @P2 SEL R4, R11, R10, !P1 ;  /* 0x0000000a0b042207 */ /* 0x000fe20004800000 */
[----:B------:R-:W-:Y:S01]  /*06e0*/  IMAD.MOV.U32 R24, RZ, RZ, RZ ;  /* 0x000000ffff187224 */ /* 0x000fe200078e00ff */
[----:B------:R-:W-:Y:S01]  /*06f0*/  ISETP.LT.U32.AND P1, PT, R12, 0x10, !P5 ;  /* 0x000000100c00780c */ /* 0x000fe20006f21070 */
[----:B------:R-:W-:-:S04]  /*0700*/  IMAD R11, R9, 0x10, R12 ;  /* 0x00000010090b7824 */ /* 0x000fc800078e020c */
[----:B----4-:R-:W-:-:S04]  /*0710*/  IMAD.WIDE R20, R11, R0, c[0x0][0x168] ;  /* 0x00005a000b147625 */ /* 0x010fc800078e0200 */
[----:B------:R5:W2:Y:S04]  /*0720*/  @P3 LDG.E R24, [R18.64] ;  /* 0x0000000412183981 */ /* 0x000aa8000c1e1900 */
[----:B------:R0:W4:Y:S01]  /*0730*/  @P1 LDG.E R22, [R20.64] ;  /* 0x0000000414161981 */ /* 0x000122000c1e1900 */
[----:B------:R-:W-:Y:S01]  /*0740*/  IADD3 R11, R3, 0x3, RZ ;  /* 0x00000003030b7810 */ /* 0x000fe20007ffe0ff */
[----:B------:R-:W-:-:S04]  /*0750*/  IMAD.MOV.U32 R10, RZ, RZ, RZ ;  /* 0x000000ffff0a7224 */ /* 0x000fc800078e00ff */
[----:B------:R-:W-:Y:S01]  /*0760*/  IMAD.HI R10, R11, -0x193d4bb7, R10 ;  /* 0xe6c2b4490b0a7827 */ /* 0x000fe200078e020a */
[----:B------:R-:W-:-:S04]  /*0770*/  ISETP.GE.U32.AND P2, PT, R14, 0xb0, PT ;  /* 0x000000b00e00780c */ /* 0x000fc80003f46070 */
[----:B------:R-:W-:-:S04]  /*0780*/  SHF.R.U32.HI R23, RZ, 0x1f, R10 ;  /* 0x0000001fff177819 */ /* 0x000fc8000001160a */
[----:B------:R-:W-:-:S05]  /*0790*/  LEA.HI.SX32 R10, R10, R23, 0x17 ;  /* 0x000000170a0a7211 */ /* 0x000fca00078fbaff */
[----:B------:R-:W-:Y:S01]  /*07a0*/  IMAD R10, R10, -0x238, R11 ;  /* 0xfffffdc80a0a7824 */ /* 0x000fe200078e020b */
[----:B---3--:R-:W-:Y:S02]  /*07b0*/  SEL R13, R13, RZ, P0 ;  /* 0x000000ff0d0d7207 */ /* 0x008fe40000000000 */
[----:B------:R-:W-:Y:S02]  /*07c0*/  ISETP.GT.AND P0, PT, R6, 0x18b, PT ;  /* 0x0000018b0600780c */ /* 0x000fe40003f04270 */
[----:B-----5:R-:W-:Y:S02]  /*07d0*/  SEL R19, R15, RZ, P4 ;  /* 0x000000ff0f137207 */ /* 0x020fe40002000000 */
[----:B------:R-:W-:Y:S02]  /*07e0*/  ISETP.GE.AND P4, PT, R11, c[0x0][0x188], PT ;  /* 0x000062000b007a0c */ /* 0x000fe40003f86270 */
[----:B------:R-:W-:Y:S02]  /*07f0*/  IADD3 R18, R10, -0xdc, RZ ;  /* 0xffffff240a127810 */ /* 0x000fe40007ffe0ff */
[----:B------:R-:W-:-:S02]  /*0800*/  @P2 SEL R19, R13, RZ, P0 ;  /* 0x000000ff0d132207 */ /* 0x000fc40000000000 */
[----:B------:R-:W-:Y:S01]  /*0810*/  ISETP.LT.U32.AND P0, PT, R18, 0xb0, !P4 ;  /* 0x000000b01200780c */ /* 0x000fe20006701070 */
[----:B------:R-:W-:Y:S01]  /*0820*/  IMAD R15, R9, 0x750, R18 ;  /* 0x00000750090f7824 */ /* 0x000fe200078e0212 */
[----:B------:R-:W-:Y:S01]  /*0830*/  ISETP.GE.AND P2, PT, R6, 0xcc, PT ;  /* 0x000000cc0600780c */ /* 0x000fe20003f46270 */
[----:B------:R-:W-:Y:S02]  /*0840*/  IMAD.MOV.U32 R11, RZ, RZ, RZ ;  /* 0x000000ffff0b7224 */ /* 0x000fe400078e00ff */
[----:B------:R-:W-:-:S04]  /*0850*/  IMAD.WIDE R14, R15, R0, c[0x0][0x170] ;  /* 0x00005c000f0e7625 */ /* 0x000fc800078e0200 */
[----:B0-----:R-:W-:-:S04]  /*0860*/  IMAD.IADD R20, R10, 0x1, R8 ;  /* 0x000000010a147824 */ /* 0x001fc800078e0208 */
[----:B------:R0:W3:Y:S01]  /*0870*/  @P0 LDG.E R11, [R14.64] ;  /* 0x000000040e0b0981 */ /* 0x0000e2000c1e1900 */
[----:B------:R-:W-:-:S04]  /*0880*/  IMAD.WIDE R20, R20, R5, c[0x0][0x178] ;  /* 0x00005e0014147625 */ /* 0x000fc800078e0205 */
[----:B------:R-:W-:Y:S02]  /*0890*/  IMAD R13, R9, 0xcc, R10 ;  /* 0x000000cc090d7824 */ /* 0x000fe400078e020a */
[----:B------:R-:W-:Y:S01]  /*08a0*/  IMAD.MOV.U32 R23, RZ, RZ, RZ ;  /* 0x000000ffff177224 */ /* 0x000fe200078e00ff */
[----:B--2---:R-:W-:Y:S02]  /*08b0*/  SEL R6, R24, RZ, P3 ;  /* 0x000000ff18067207 */ /* 0x004fe40001800000 */
[----:B------:R-:W-:Y:S02]  /*08c0*/  ISETP.GT.AND P3, PT, R10, 0x18b, !P4 ;  /* 0x0000018b0a00780c */ /* 0x000fe40006764270 */
[----:B----4-:R-:W-:Y:S01]  /*08d0*/  SEL R22, R22, RZ, P1 ;  /* 0x000000ff16167207 */ /* 0x010fe20000800000 */
[----:B------:R-:W-:Y:S01]  /*08e0*/  IMAD.MOV.U32 R24, RZ, RZ, RZ ;  /* 0x000000ffff187224 */ /* 0x000fe200078e00ff */
[----:B------:R-:W-:-:S04]  /*08f0*/  ISETP.GE.U32.AND P1, PT, R12, 0x10, PT ;  /* 0x000000100c00780c */ /* 0x000fc80003f26070 */
[----:B------:R-:W-:Y:S02]  /*0900*/  @P2 SEL R6, R22, R19, !P1 ;  /* 0x0000001316062207 */ /* 0x000fe40004800000 */
[C---:B------:R-:W-:Y:S02]  /*0910*/  IADD3 R22, R10.reuse, -0xcc, RZ ;  /* 0xffffff340a167810 */ /* 0x040fe40007ffe0ff */
[----:B------:R-:W-:Y:S01]  /*0920*/  ISETP.LT.AND P2, PT, R10, 0xcc, !P4 ;  /* 0x000000cc0a00780c */ /* 0x000fe20006741270 */
[----:B------:R3:W2:Y:S01]  /*0930*/  @P3 LDG.E R24, [R20.64] ;  /* 0x0000000414183981 */ /* 0x0006a2000c1e1900 */
[----:B------:R-:W-:Y:S01]  /*0940*/  ISETP.LT.U32.AND P1, PT, R22, 0x10, !P4 ;  /* 0x000000101600780c */ /* 0x000fe20006721070 */
[----:B0-----:R-:W-:Y:S02]  /*0950*/  IMAD R15, R9, 0x10, R22 ;  /* 0x00000010090f7824 */ /* 0x001fe400078e0216 */
[----:B------:R-:W-:Y:S02]  /*0960*/  IMAD.MOV.U32 R19, RZ, RZ, RZ ;  /* 0x000000ffff137224 */ /* 0x000fe400078e00ff */
[----:B------:R-:W-:-:S04]  /*0970*/  IMAD.WIDE R12, R13, R0, c[0x0][0x160] ;  /* 0x000058000d0c7625 */ /* 0x000fc800078e0200 */
[----:B------:R-:W-:Y:S02]  /*0980*/  IMAD.WIDE R14, R15, R0, c[0x0][0x168] ;  /* 0x00005a000f0e7625 */ /* 0x000fe400078e0200 */
[----:B------:R0:W4:Y:S04]  /*0990*/  @P2 LDG.E R19, [R12.64] ;  /* 0x000000040c132981 */ /* 0x000128000c1e1900 */
[----:B------:R1:W5:Y:S01]  /*09a0*/  @P1 LDG.E R23, [R14.64] ;  /* 0x000000040e171981 */ /* 0x000362000c1e1900 */
[----:B------:R-:W-:Y:S01]  /*09b0*/  IADD3 R9, R3, 0x200, RZ ;  /* 0x0000020003097810 */ /* 0x000fe20007ffe0ff */
[----:B------:R-:W-:-:S04]  /*09c0*/  IMAD.MOV.U32 R8, RZ, RZ, RZ ;  /* 0x000000ffff087224 */ /* 0x000fc800078e00ff */
[----:B------:R-:W-:Y:S01]  /*09d0*/  IMAD.HI R8, R9, -0x193d4bb7, R8 ;  /* 0xe6c2b44909087827 */ /* 0x000fe200078e0208 */
[----:B---3--:R-:W-:Y:S02]  /*09e0*/  SEL R20, R11, RZ, P0 ;  /* 0x000000ff0b147207 */ /* 0x008fe40000000000 */
[----:B------:R-:W-:Y:S02]  /*09f0*/  ISETP.GE.U32.AND P0, PT, R18, 0xb0, PT ;  /* 0x000000b01200780c */ /* 0x000fe40003f06070 */
[----:B------:R-:W-:-:S04]  /*0a00*/  SHF.R.U32.HI R11, RZ, 0x1f, R8 ;  /* 0x0000001fff0b7819 */ /* 0x000fc80000011608 */
[----:B------:R-:W-:-:S05]  /*0a10*/  LEA.HI.SX32 R8, R8, R11, 0x17 ;  /* 0x0000000b08087211 */ /* 0x000fca00078fbaff */
[----:B0-----:R-:W-:-:S05]  /*0a20*/  IMAD R12, R8, -0x238, R9 ;  /* 0xfffffdc8080c7824 */ /* 0x001fca00078e0209 */
[----:B------:R-:W-:Y:S01]  /*0a30*/  IADD3 R13, R12, -0xdc, RZ ;  /* 0xffffff240c0d7810 */ /* 0x000fe20007ffe0ff */
[----:B------:R-:W-:-:S04]  /*0a40*/  IMAD R7, R8, R7, -0x18c ;  /* 0xfffffe7408077424 */ /* 0x000fc800078e0207 */
[----:B------:R-:W-:Y:S02]  /*0a50*/  IMAD R11, R8, 0x750, R13 ;  /* 0x00000750080b7824 */ /* 0x000fe400078e020d */
[----:B-1----:R-:W-:Y:S02]  /*0a60*/  IMAD.IADD R14, R12, 0x1, R7 ;  /* 0x000000010c0e7824 */ /* 0x002fe400078e0207 */
[----:B------:R-:W-:Y:S02]  /*0a70*/  IMAD.MOV.U32 R18, RZ, RZ, RZ ;  /* 0x000000ffff127224 */ /* 0x000fe400078e00ff */
[----:B------:R-:W-:Y:S01]  /*0a80*/  IMAD.WIDE R14, R14, R5, c[0x0][0x178] ;  /* 0x00005e000e0e7625 */ /* 0x000fe200078e0205 */
[----:B--2---:R-:W-:Y:S02]  /*0a90*/  SEL R24, R24, RZ, P3 ;  /* 0x000000ff18187207 */ /* 0x004fe40001800000 */
[----:B------:R-:W-:-:S04]  /*0aa0*/  ISETP.GT.AND P3, PT, R10, 0x18b, PT ;  /* 0x0000018b0a00780c */ /* 0x000fc80003f64270 */
[----:B------:R-:W-:Y:S02]  /*0ab0*/  @P0 SEL R20, R24, RZ, P3 ;  /* 0x000000ff18140207 */ /* 0x000fe40001800000 */
[----:B------:R-:W-:Y:S02]  /*0ac0*/  ISETP.GE.AND P0, PT, R10, 0xcc, PT ;  /* 0x000000cc0a00780c */ /* 0x000fe40003f06270 */
[----:B------:R-:W-:Y:S02]  /*0ad0*/  ISETP.GE.AND P3, PT, R9, c[0x0][0x188], PT ;  /* 0x0000620009007a0c */ /* 0x000fe40003f66270 */
[----:B----4-:R-:W-:Y:S02]  /*0ae0*/  SEL R9, R19, RZ, P2 ;  /* 0x000000ff13097207 */ /* 0x010fe40001000000 */
[----:B------:R-:W-:Y:S02]  /*0af0*/  ISETP.GE.U32.AND P2, PT, R22, 0x10, PT ;  /* 0x000000101600780c */ /* 0x000fe40003f46070 */
[----:B-----5:R-:W-:-:S02]  /*0b00*/  SEL R23, R23, RZ, P1 ;  /* 0x000000ff17177207 */ /* 0x020fc40000800000 */
[----:B------:R-:W-:-:S03]  /*0b10*/  ISETP.LT.U32.AND P1, PT, R13, 0xb0, !P3 ;  /* 0x000000b00d00780c */ /* 0x000fc60005f21070 */
[----:B------:R-:W-:Y:S02]  /*0b20*/  @P0 SEL R9, R23, R20, !P2 ;  /* 0x0000001417090207 */ /* 0x000fe40005000000 */
[----:B------:R-:W-:Y:S01]  /*0b30*/  ISETP.GT.AND P2, PT, R12, 0x18b, !P3 ;  /* 0x0000018b0c00780c */ /* 0x000fe20005f44270 */
[----:B------:R-:W-:-:S04]  /*0b40*/  IMAD.WIDE R10, R11, R0, c[0x0][0x170] ;  /* 0x00005c000b0a7625 */ /* 0x000fc800078e0200 */
[----:B------:R-:W-:-:S03]  /*0b50*/  IMAD.MOV.U32 R19, RZ, RZ, RZ ;  /* 0x000000ffff137224 */ /* 0x000fc600078e00ff */
[----:B------:R-:W2:Y:S05]  /*0b60*/  @P1 LDG.E R18, [R10.64] ;  /* 0x000000040a121981 */ /* 0x000eaa000c1e1900 */
[----:B------:R0:W3:Y:S01]  /*0b70*/  @P2 LDG.E R19, [R14.64] ;  /* 0x000000040e132981 */ /* 0x0000e2000c1e1900 */
[----:B------:R-:W-:Y:S02]  /*0b80*/  ISETP.GE.U32.AND P0, PT, R13, 0xb0, PT ;  /* 0x000000b00d00780c */ /* 0x000fe40003f06070 */
[----:B------:R-:W-:Y:S01]  /*0b90*/  IADD3 R23, R12, -0xcc, RZ ;  /* 0xffffff340c177810 */ /* 0x000fe20007ffe0ff */
[----:B------:R-:W-:-:S04]  /*0ba0*/  IMAD.MOV.U32 R22, RZ, RZ, RZ ;  /* 0x000000ffff167224 */ /* 0x000fc800078e00ff */
[----:B------:R-:W-:Y:S02]  /*0bb0*/  IMAD R21, R8, 0x10, R23 ;  /* 0x0000001008157824 */ /* 0x000fe400078e0217 */
[----:B0-----:R-:W-:Y:S02]  /*0bc0*/  IMAD.MOV.U32 R15, RZ, RZ, RZ ;  /* 0x000000ffff0f7224 */ /* 0x001fe400078e00ff */
[----:B------:R-:W-:Y:S01]  /*0bd0*/  IMAD.WIDE R20, R21, R0, c[0x0][0x168] ;  /* 0x00005a0015147625 */ /* 0x000fe200078e0200 */
[----:B--2---:R-:W-:Y:S02]  /*0be0*/  SEL R24, R18, RZ, P1 ;  /* 0x000000ff12187207 */ /* 0x004fe40000800000 */
[C---:B------:R-:W-:Y:S02]  /*0bf0*/  ISETP.GT.AND P1, PT, R12.reuse, 0x18b, PT ;  /* 0x0000018b0c00780c */ /* 0x040fe40003f24270 */
[----:B---3--:R-:W-:Y:S02]  /*0c00*/  SEL R19, R19, RZ, P2 ;  /* 0x000000ff13137207 */ /* 0x008fe40001000000 */
[----:B------:R-:W-:-:S02]  /*0c10*/  ISETP.LT.AND P2, PT, R12, 0xcc, !P3 ;  /* 0x000000cc0c00780c */ /* 0x000fc40005f41270 */
[----:B------:R-:W-:Y:S02]  /*0c20*/  @P0 SEL R24, R19, RZ, P1 ;  /* 0x000000ff13180207 */ /* 0x000fe40000800000 */
[----:B------:R-:W-:Y:S01]  /*0c30*/  ISETP.LT.U32.AND P0, PT, R23, 0x10, !P3 ;  /* 0x000000101700780c */ /* 0x000fe20005f01070 */
[----:B------:R-:W-:-:S04]  /*0c40*/  IMAD R19, R8, 0xcc, R12 ;  /* 0x000000cc08137824 */ /* 0x000fc800078e020c */
[----:B------:R-:W-:-:S05]  /*0c50*/  IMAD.WIDE R18, R19, R0, c[0x0][0x160] ;  /* 0x0000580013127625 */ /* 0x000fca00078e0200 */
[----:B------:R0:W2:Y:S04]  /*0c60*/  @P2 LDG.E R15, [R18.64] ;  /* 0x00000004120f2981 */ /* 0x0000a8000c1e1900 */
[----:B------:R1:W3:Y:S01]  /*0c70*/  @P0 LDG.E R22, [R20.64] ;  /* 0x0000000414160981 */ /* 0x0002e2000c1e1900 */
[----:B------:R-:W-:Y:S01]  /*0c80*/  IADD3 R11, R3, 0x201, RZ ;  /* 0x00000201030b7810 */ /* 0x000fe20007ffe0ff */
[----:B------:R-:W-:-:S04]  /*0c90*/  IMAD.MOV.U32 R10, RZ, RZ, RZ ;  /* 0x000000ffff0a7224 */ /* 0x000fc800078e00ff */
[----:B------:R-:W-:Y:S01]  /*0ca0*/  IMAD.HI R10, R11, -0x193d4bb7, R10 ;  /* 0xe6c2b4490b0a7827 */ /* 0x000fe200078e020a */
[----:B------:R-:W-:-:S04]  /*0cb0*/  ISETP.GE.AND P1, PT, R12, 0xcc, PT ;  /* 0x000000cc0c00780c */ /* 0x000fc80003f26270 */
[----:B------:R-:W-:-:S04]  /*0cc0*/  SHF.R.U32.HI R13, RZ, 0x1f, R10 ;  /* 0x0000001fff0d7819 */ /* 0x000fc8000001160a */
[----:B------:R-:W-:-:S05]  /*0cd0*/  LEA.HI.SX32 R13, R10, R13, 0x17 ;  /* 0x0000000d0a0d7211 */ /* 0x000fca00078fbaff */
[----:B------:R-:W-:-:S04]  /*0ce0*/  IMAD R14, R13, -0x238, R11 ;  /* 0xfffffdc80d0e7824 */ /* 0x000fc800078e020b */
[----:B-1----:R-:W-:Y:S02]  /*0cf0*/  IMAD.IADD R20, R14, 0x1, R7 ;  /* 0x000000010e147824 */ /* 0x002fe400078e0207 */
[----:B0-----:R-:W-:Y:S02]  /*0d00*/  IMAD.MOV.U32 R18, RZ, RZ, RZ ;  /* 0x000000ffff127224 */ /* 0x001fe400078e00ff */
[----:B------:R-:W-:Y:S01]  /*0d10*/  IMAD.WIDE R20, R20, R5, c[0x0][0x178] ;  /* 0x00005e0014147625 */ /* 0x000fe200078e0205 */
[----:B--2---:R-:W-:Y:S02]  /*0d20*/  SEL R10, R15, RZ, P2 ;  /* 0x000000ff0f0a7207 */ /* 0x004fe40001000000 */
[----:B------:R-:W-:Y:S02]  /*0d30*/  ISETP.GE.AND P2, PT, R11, c[0x0][0x188], PT ;  /* 0x000062000b007a0c */ /* 0x000fe40003f46270 */
[----:B---3--:R-:W-:Y:S02]  /*0d40*/  SEL R13, R22, RZ, P0 ;  /* 0x000000ff160d7207 */ /* 0x008fe40000000000 */
[----:B------:R-:W-:-:S02]  /*0d50*/  ISETP.GE.U32.AND P0, PT, R23, 0x10, PT ;  /* 0x000000101700780c */ /* 0x000fc40003f06070 */
[----:B------:R-:W-:Y:S02]  /*0d60*/  IADD3 R11, R14, -0xdc, RZ ;  /* 0xffffff240e0b7810 */ /* 0x000fe40007ffe0ff */
[----:B------:R-:W-:Y:S02]  /*0d70*/  @P1 SEL R10, R13, R24, !P0 ;  /* 0x000000180d0a1207 */ /* 0x000fe40004000000 */
[----:B------:R-:W-:Y:S01]  /*0d80*/  ISETP.LT.U32.AND P1, PT, R11, 0xb0, !P2 ;  /* 0x000000b00b00780c */ /* 0x000fe20005721070 */
[----:B------:R-:W-:Y:S02]  /*0d90*/  IMAD R13, R8, 0x750, R11 ;  /* 0x00000750080d7824 */ /* 0x000fe400078e020b */
[----:B------:R-:W-:Y:S01]  /*0da0*/  IMAD.MOV.U32 R15, RZ, RZ, RZ ;  /* 0x000000ffff0f7224 */ /* 0x000fe200078e00ff */
[----:B------:R-:W-:Y:S01]  /*0db0*/  ISETP.GT.AND P0, PT, R14, 0x18b, !P2 ;  /* 0x0000018b0e00780c */ /* 0x000fe20005704270 */
[----:B------:R-:W-:-:S08]  /*0dc0*/  IMAD.WIDE R12, R13, R0, c[0x0][0x170] ;  /* 0x00005c000d0c7625 */ /* 0x000fd000078e0200 */
[----:B------:R-:W2:Y:S04]  /*0dd0*/  @P1 LDG.E R15, [R12.64] ;  /* 0x000000040c0f1981 */ /* 0x000ea8000c1e1900 */
[----:B------:R0:W3:Y:S01]  /*0de0*/  @P0 LDG.E R18, [R20.64] ;  /* 0x0000000414120981 */ /* 0x0000e2000c1e1900 */
[----:B------:R-:W-:Y:S01]  /*0df0*/  IMAD R19, R8, 0xcc, R14 ;  /* 0x000000cc08137824 */ /* 0x000fe200078e020e */
[----:B------:R-:W-:Y:S01]  /*0e00*/  IADD3 R23, R14, -0xcc, RZ ;  /* 0xffffff340e177810 */ /* 0x000fe20007ffe0ff */
[----:B------:R-:W-:-:S04]  /*0e10*/  IMAD.MOV.U32 R22, RZ, RZ, RZ ;  /* 0x000000ffff167224 */ /* 0x000fc800078e00ff */
[----:B0-----:R-:W-:-:S04]  /*0e20*/  IMAD R21, R8, 0x10, R23 ;  /* 0x0000001008157824 */ /* 0x001fc800078e0217 */
[----:B------:R-:W-:Y:S01]  /*0e30*/  IMAD.WIDE R20, R21, R0, c[0x0][0x168] ;  /* 0x00005a0015147625 */ /* 0x000fe200078e0200 */
[----:B--2---:R-:W-:Y:S02]  /*0e40*/  SEL R24, R15, RZ, P1 ;  /* 0x000000ff0f187207 */ /* 0x004fe40000800000 */
[----:B------:R-:W-:Y:S02]  /*0e50*/  ISETP.GE.U32.AND P1, PT, R11, 0xb0, PT ;  /* 0x000000b00b00780c */ /* 0x000fe40003f26070 */
[----:B---3--:R-:W-:Y:S02]  /*0e60*/  SEL R18, R18, RZ, P0 ;  /* 0x000000ff12127207 */ /* 0x008fe40000000000 */
[----:B------:R-:W-:Y:S01]  /*0e70*/  ISETP.GT.AND P0, PT, R14, 0x18b, PT ;  /* 0x0000018b0e00780c */ /* 0x000fe20003f04270 */
[----:B------:R-:W-:-:S08]  /*0e80*/  IMAD.MOV.U32 R11, RZ, RZ, RZ ;  /* 0x000000ffff0b7224 */ /* 0x000fd000078e00ff */
[----:B------:R-:W-:Y:S02]  /*0e90*/  @P1 SEL R24, R18, RZ, P0 ;  /* 0x000000ff12181207 */ /* 0x000fe40000000000 */
[----:B------:R-:W-:Y:S01]  /*0ea0*/  ISETP.LT.AND P1, PT, R14, 0xcc, !P2 ;  /* 0x000000cc0e00780c */ /* 0x000fe20005721270 */
[----:B------:R-:W-:Y:S01]  /*0eb0*/  IMAD.WIDE R18, R19, R0, c[0x0][0x160] ;  /* 0x0000580013127625 */ /* 0x000fe200078e0200 */
[----:B------:R-:W-:-:S11]  /*0ec0*/  ISETP.LT.U32.AND P0, PT, R23, 0x10, !P2 ;  /* 0x000000101700780c */ /* 0x000fd60005701070 */
[----:B------:R0:W2:Y:S04]  /*0ed0*/  @P1 LDG.E R11, [R18.64] ;  /* 0x00000004120b1981 */ /* 0x0000a8000c1e1900 */
[----:B------:R-:W3:Y:S01]  /*0ee0*/  @P0 LDG.E R22, [R20.64] ;  /* 0x0000000414160981 */ /* 0x000ee2000c1e1900 */
[----:B------:R-:W-:Y:S01]  /*0ef0*/  IADD3 R13, R3, 0x202, RZ ;  /* 0x00000202030d7810 */ /* 0x000fe20007ffe0ff */
[----:B------:R-:W-:-:S04]  /*0f00*/  IMAD.MOV.U32 R12, RZ, RZ, RZ ;  /* 0x000000ffff0c7224 */ /* 0x000fc800078e00ff */
[----:B------:R-:W-:-:S05]  /*0f10*/  IMAD.HI R12, R13, -0x193d4bb7, R12 ;  /* 0xe6c2b4490d0c7827 */ /* 0x000fca00078e020c */
[----:B------:R-:W-:-:S04]  /*0f20*/  SHF.R.U32.HI R15, RZ, 0x1f, R12 ;  /* 0x0000001fff0f7819 */ /* 0x000fc8000001160c */
[----:B------:R-:W-:-:S05]  /*0f30*/  LEA.HI.SX32 R12, R12, R15, 0x17 ;  /* 0x0000000f0c0c7211 */ /* 0x000fca00078fbaff */
[----:B------:R-:W-:Y:S02]  /*0f40*/  IMAD R12, R12, -0x238, R13 ;  /* 0xfffffdc80c0c7824 */ /* 0x000fe400078e020d */
[----:B0-----:R-:W-:Y:S01]  /*0f50*/  IMAD.MOV.U32 R18, RZ, RZ, RZ ;  /* 0x000000ffff127224 */ /* 0x001fe200078e00ff */
[----:B--2---:R-:W-:Y:S02]  /*0f60*/  SEL R11, R11, RZ, P1 ;  /* 0x000000ff0b0b7207 */ /* 0x004fe40000800000 */
[----:B------:R-:W-:Y:S02]  /*0f70*/  ISETP.GE.AND P1, PT, R14, 0xcc, PT ;  /* 0x000000cc0e00780c */ /* 0x000fe40003f26270 */
[----:B---3--:R-:W-:Y:S02]  /*0f80*/  SEL R15, R22, RZ, P0 ;  /* 0x000000ff160f7207 */ /* 0x008fe40000000000 */
[----:B------:R-:W-:-:S09]  /*0f90*/  ISETP.GE.U32.AND P0, PT, R23, 0x10, PT ;  /* 0x000000101700780c */ /* 0x000fd20003f06070 */
[----:B------:R-:W-:Y:S02]  /*0fa0*/  @P1 SEL R11, R15, R24, !P0 ;  /* 0x000000180f0b1207 */ /* 0x000fe40004000000 */
[----:B------:R-:W-:Y:S02]  /*0fb0*/  ISETP.GE.AND P1, PT, R13, c[0x0][0x188], PT ;  /* 0x000062000d007a0c */ /* 0x000fe40003f26270 */
[----:B------:R-:W-:-:S04]  /*0fc0*/  IADD3 R13, R12, -0xdc, RZ ;  /* 0xffffff240c0d7810 */ /* 0x000fc80007ffe0ff */
[----:B------:R-:W-:Y:S01]  /*0fd0*/  ISETP.LT.U32.AND P0, PT, R13, 0xb0, !P1 ;  /* 0x000000b00d00780c */ /* 0x000fe20004f01070 */
[----:B------:R-:W-:-:S04]  /*0fe0*/  IMAD R15, R8, 0x750, R13 ;  /* 0x00000750080f7824 */ /* 0x000fc800078e020d */
[----:B------:R-:W-:-:S08]  /*0ff0*/  IMAD.WIDE R14, R15, R0, c[0x0][0x170] ;  /* 0x00005c000f0e7625 */ /* 0x000fd000078e0200 */
[----:B------:R-:W2:Y:S01]  /*1000*/  @P0 LDG.E R18, [R14.64] ;  /* 0x000000040e120981 */ /* 0x000ea2000c1e1900 */
[----:B------:R-:W-:Y:S01]  /*1010*/  IMAD.MOV.U32 R20, RZ, RZ, RZ ;  /* 0x000000ffff147224 */ /* 0x000fe200078e00ff */
[----:B--2---:R-:W-:Y:S02]  /*1020*/  SEL R22, R18, RZ, P0 ;  /* 0x000000ff12167207 */ /* 0x004fe40000000000 */
[C---:B------:R-:W-:Y:S01]  /*1030*/  ISETP.GT.AND P0, PT, R12.reuse, 0x18b, !P1 ;  /* 0x0000018b0c00780c */ /* 0x040fe20004f04270 */
[----:B------:R-:W-:-:S04]  /*1040*/  IMAD.IADD R18, R12, 0x1, R7 ;  /* 0x000000010c127824 */ /* 0x000fc800078e0207 */
[----:B------:R-:W-:-:S08]  /*1050*/  IMAD.WIDE R18, R18, R5, c[0x0][0x178] ;  /* 0x00005e0012127625 */ /* 0x000fd000078e0205 */
[----:B------:R-:W2:Y:S01]  /*1060*/  @P0 LDG.E R20, [R18.64] ;  /* 0x0000000412140981 */ /* 0x000ea2000c1e1900 */
[----:B------:R-:W-:Y:S01]  /*1070*/  ISETP.GT.AND P6, PT, R12, 0x18b, PT ;  /* 0x0000018b0c00780c */ /* 0x000fe20003fc4270 */
[----:B------:R-:W-:Y:S02]  /*1080*/  IMAD R21, R8, 0xcc, R12 ;  /* 0x000000cc08157824 */ /* 0x000fe400078e020c */
[----:B------:R-:W-:Y:S01]  /*1090*/  IMAD.MOV.U32 R14, RZ, RZ, RZ ;  /* 0x000000ffff0e7224 */ /* 0x000fe200078e00ff */
[----:B--2---:R-:W-:Y:S02]  /*10a0*/  SEL R20, R20, RZ, P0 ;  /* 0x000000ff14147207 */ /* 0x004fe40000000000 */
[----:B------:R-:W-:-:S13]  /*10b0*/  ISETP.GE.U32.AND P0, PT, R13, 0xb0, PT ;  /* 0x000000b00d00780c */ /* 0x000fda0003f06070 */
[----:B------:R-:W-:Y:S02]  /*10c0*/  @P0 SEL R22, R20, RZ, P6 ;  /* 0x000000ff14160207 */ /* 0x000fe40003000000 */
[----:B------:R-:W-:Y:S01]  /*10d0*/  ISETP.LT.AND P0, PT, R12, 0xcc, !P1 ;  /* 0x000000cc0c00780c */ /* 0x000fe20004f01270 */
[----:B------:R-:W-:-:S12]  /*10e0*/  IMAD.WIDE R20, R21, R0, c[0x0][0x160] ;  /* 0x0000580015147625 */ /* 0x000fd800078e0200 */
[----:B------:R-:W2:Y:S01]  /*10f0*/  @P0 LDG.E R14, [R20.64] ;  /* 0x00000004140e0981 */ /* 0x000ea2000c1e1900 */
[----:B------:R-:W-:Y:S01]  /*1100*/  IADD3 R13, R12, -0xcc, RZ ;  /* 0xffffff340c0d7810 */ /* 0x000fe20007ffe0ff */
[----:B------:R-:W-:-:S04]  /*1110*/  IMAD.MOV.U32 R15, RZ, RZ, RZ ;  /* 0x000000ffff0f7224 */ /* 0x000fc800078e00ff */
[----:B------:R-:W-:-:S04]  /*1120*/  IMAD R19, R8, 0x10, R13 ;  /* 0x0000001008137824 */ /* 0x000fc800078e020d */
[----:B------:R-:W-:Y:S01]  /*1130*/  IMAD.WIDE R18, R19, R0, c[0x0][0x168] ;  /* 0x00005a0013127625 */ /* 0x000fe200078e0200 */
[----:B--2---:R-:W-:Y:S02]  /*1140*/  SEL R14, R14, RZ, P0 ;  /* 0x000000ff0e0e7207 */ /* 0x004fe40000000000 */
[----:B------:R-:W-:-:S13]  /*1150*/  ISETP.LT.U32.AND P0, PT, R13, 0x10, !P1 ;  /* 0x000000100d00780c */ /* 0x000fda0004f01070 */
[----:B------:R-:W2:Y:S01]  /*1160*/  @P0 LDG.E R15, [R18.64] ;  /* 0x00000004120f0981 */ /* 0x000ea2000c1e1900 */
[----:B------:R-:W-:Y:S02]  /*1170*/  ISETP.GE.U32.AND P6, PT, R13, 0x10, PT ;  /* 0x000000100d00780c */ /* 0x000fe40003fc6070 */
[----:B------:R-:W-:Y:S02]  /*1180*/  IADD3 R13, R3, 0x203, RZ ;  /* 0x00000203030d7810 */ /* 0x000fe40007ffe0ff */
[----:B--2---:R-:W-:Y:S02]  /*1190*/  SEL R15, R15, RZ, P0 ;  /* 0x000000ff0f0f7207 */ /* 0x004fe40000000000 */
[----:B------:R-:W-:Y:S01]  /*11a0*/  ISETP.GE.AND P0, PT, R12, 0xcc, PT ;  /* 0x000000cc0c00780c */ /* 0x000fe20003f06270 */
[----:B------:R-:W-:-:S04]  /*11b0*/  IMAD.MOV.U32 R12, RZ, RZ, RZ ;  /* 0x000000ffff0c7224 */ /* 0x000fc800078e00ff */
[----:B------:R-:W-:-:S08]  /*11c0*/  IMAD.HI R12, R13, -0x193d4bb7, R12 ;  /* 0xe6c2b4490d0c7827 */ /* 0x000fd000078e020c */
[----:B------:R-:W-:Y:S02]  /*11d0*/  @P0 SEL R14, R15, R22, !P6 ;  /* 0x000000160f0e0207 */ /* 0x000fe40007000000 */
[----:B------:R-:W-:-:S04]  /*11e0*/  SHF.R.U32.HI R15, RZ, 0x1f, R12 ;  /* 0x0000001fff0f7819 */ /* 0x000fc8000001160c */
[----:B------:R-:W-:Y:S02]  /*11f0*/  LEA.HI.SX32 R12, R12, R15, 0x17 ;  /* 0x0000000f0c0c7211 */ /* 0x000fe400078fbaff */
[----:B------:R-:W-:-:S03]  /*1200*/  ISETP.GE.AND P0, PT, R13, c[0x0][0x188], PT ;  /* 0x000062000d007a0c */ /* 0x000fc60003f06270 */
[----:B------:R-:W-:-:S05]  /*1210*/  IMAD R12, R12, -0x238, R13 ;  /* 0xfffffdc80c0c7824 */ /* 0x000fca00078e020d */
[C---:B------:R-:W-:Y:S01]  /*1220*/  ISETP.GT.AND P6, PT, R12.reuse, 0x18b, !P0 ;  /* 0x0000018b0c00780c */ /* 0x040fe200047c4270 */
[----:B------:R-:W-:Y:S02]  /*1230*/  IMAD.IADD R18, R12, 0x1, R7 ;  /* 0x000000010c127824 */ /* 0x000fe400078e0207 */
[----:B------:R-:W-:Y:S02]  /*1240*/  IMAD.MOV.U32 R7, RZ, RZ, RZ ;  /* 0x000000ffff077224 */ /* 0x000fe400078e00ff */
[----:B------:R-:W-:-:S08]  /*1250*/  IMAD.WIDE R18, R18, R5, c[0x0][0x178] ;  /* 0x00005e0012127625 */ /* 0x000fd000078e0205 */
[----:B------:R-:W2:Y:S01]  /*1260*/  @P6 LDG.E R7, [R18.64] ;  /* 0x0000000412076981 */ /* 0x000ea2000c1e1900 */
[----:B------:R-:W-:Y:S01]  /*1270*/  IMAD.MOV.U32 R13, RZ, RZ, RZ ;  /* 0x000000ffff0d7224 */ /* 0x000fe200078e00ff */
[----:B--2---:R-:W-:Y:S02]  /*1280*/  SEL R22, R7, RZ, P6 ;  /* 0x000000ff07167207 */ /* 0x004fe40003000000 */
[----:B------:R-:W-:-:S04]  /*1290*/  IADD3 R7, R12, -0xdc, RZ ;  /* 0xffffff240c077810 */ /* 0x000fc80007ffe0ff */
[----:B------:R-:W-:Y:S01]  /*12a0*/  ISETP.LT.U32.AND P6, PT, R7, 0xb0, !P0 ;  /* 0x000000b00700780c */ /* 0x000fe200047c1070 */
[----:B------:R-:W-:-:S04]  /*12b0*/  IMAD R21, R8, 0x750, R7 ;  /* 0x0000075008157824 */ /* 0x000fc800078e0207 */
[----:B------:R-:W-:-:S08]  /*12c0*/  IMAD.WIDE R20, R21, R0, c[0x0][0x170] ;  /* 0x00005c0015147625 */ /* 0x000fd000078e0200 */
[----:B------:R-:W2:Y:S01]  /*12d0*/  @P6 LDG.E R13, [R20.64] ;  /* 0x00000004140d6981 */ /* 0x000ea2000c1e1900 */
[----:B------:R-:W-:Y:S02]  /*12e0*/  P2R R17, PR, RZ, 0x20 ;  /* 0x00000020ff117803 */ /* 0x000fe40000000000 */
[----:B------:R-:W-:Y:S01]  /*12f0*/  ISETP.GT.AND P5, PT, R12, 0x18b, PT ;  /* 0x0000018b0c00780c */ /* 0x000fe20003fa4270 */
[----:B------:R-:W-:-:S04]  /*1300*/  IMAD R19, R8, 0xcc, R12 ;  /* 0x000000cc08137824 */ /* 0x000fc800078e020c */
[----:B------:R-:W-:Y:S01]  /*1310*/  IMAD.WIDE R18, R19, R0, c[0x0][0x160] ;  /* 0x0000580013127625 */ /* 0x000fe200078e0200 */
[----:B--2---:R-:W-:Y:S02]  /*1320*/  SEL R15, R13, RZ, P6 ;  /* 0x000000ff0d0f7207 */ /* 0x004fe40003000000 */
[----:B------:R-:W-:Y:S01]  /*1330*/  ISETP.GE.U32.AND P6, PT, R7, 0xb0, PT ;  /* 0x000000b00700780c */ /* 0x000fe20003fc6070 */
[----:B------:R-:W-:-:S12]  /*1340*/  IMAD.MOV.U32 R7, RZ, RZ, RZ ;  /* 0x000000ffff077224 */ /* 0x000fd800078e00ff */
[----:B------:R-:W-:Y:S02]  /*1350*/  @P6 SEL R15, R22, RZ, P5 ;  /* 0x000000ff160f6207 */ /* 0x000fe40002800000 */
[----:B------:R-:W-:-:S13]  /*1360*/  ISETP.LT.AND P6, PT, R12, 0xcc, !P0 ;  /* 0x000000cc0c00780c */ /* 0x000fda00047c1270 */
[----:B------:R-:W2:Y:S01]  /*1370*/  @P6 LDG.E R7, [R18.64] ;  /* 0x0000000412076981 */ /* 0x000ea2000c1e1900 */
[----:B------:R-:W-:-:S05]  /*1380*/  IADD3 R13, R12, -0xcc, RZ ;  /* 0xffffff340c0d7810 */ /* 0x000fca0007ffe0ff */
[----:B------:R-:W-:Y:S02]  /*1390*/  IMAD R21, R8, 0x10, R13 ;  /* 0x0000001008157824 */ /* 0x000fe400078e020d */
[----:B------:R-:W-:Y:S02]  /*13a0*/  IMAD.MOV.U32 R8, RZ, RZ, RZ ;  /* 0x000000ffff087224 */ /* 0x000fe400078e00ff */
[----:B------:R-:W-:Y:S01]  /*13b0*/  IMAD.WIDE R20, R21, R0, c[0x0][0x168] ;  /* 0x00005a0015147625 */ /* 0x000fe200078e0200 */
[----:B--2---:R-:W-:Y:S02]  /*13c0*/  SEL R7, R7, RZ, P6 ;  /* 0x000000ff07077207 */ /* 0x004fe40003000000 */
[----:B------:R-:W-:-:S13]  /*13d0*/  ISETP.LT.U32.AND P6, PT, R13, 0x10, !P0 ;  /* 0x000000100d00780c */ /* 0x000fda00047c1070 */
[----:B------:R-:W2:Y:S01]  /*13e0*/  @P6 LDG.E R8, [R20.64] ;  /* 0x0000000414086981 */ /* 0x000ea2000c1e1900 */
[----:B------:R-:W-:Y:S02]  /*13f0*/  ISETP.GE.AND P5, PT, R12, 0xcc, PT ;  /* 0x000000cc0c00780c */ /* 0x000fe40003fa6270 */
[----:B--2---:R-:W-:Y:S02]  /*1400*/  SEL R8, R8, RZ, P6 ;  /* 0x000000ff08087207 */ /* 0x004fe40003000000 */
[----:B------:R-:W-:-:S09]  /*1410*/  ISETP.GE.U32.AND P6, PT, R13, 0x10, PT ;  /* 0x000000100d00780c */ /* 0x000fd20003fc6070 */
[----:B------:R-:W-:Y:S02]  /*1420*/  @P5 SEL R7, R8, R15, !P6 ;  /* 0x0000000f08075207 */ /* 0x000fe40007000000 */
[C---:B------:R-:W-:Y:S01]  /*1430*/  ISETP.GE.AND P6, PT, R3.reuse, c[0x0][0x188], PT ;  /* 0x0000620003007a0c */ /* 0x040fe20003fc6270 */
[----:B------:R-:W-:Y:S01]  /*1440*/  IMAD.WIDE R12, R3, R5, c[0x0][0x180] ;  /* 0x00006000030c7625 */ /* 0x000fe200078e0205 */
[----:B------:R-:W-:-:S11]  /*1450*/  ISETP.NE.AND P5, PT, R17, RZ, PT ;  /* 0x000000ff1100720c */ /* 0x000fd60003fa5270 */
[----:B------:R0:W-:Y:S01]  /*1460*/  @!P6 STG.E [R12.64], R4 ;  /* 0x000000040c00e986 */ /* 0x0001e2000c101904 */
[----:B------:R-:W-:-:S03]  /*1470*/  ISETP.NE.AND P6, PT, R16, RZ, PT ;  /* 0x000000ff1000720c */ /* 0x000fc60003fc5270 */
[----:B------:R0:W-:Y:S04]  /*1480*/  @!P5 STG.E [R12.64+0x8], R6 ;  /* 0x000008060c00d986 */ /* 0x0001e8000c101904 */
[----:B------:R0:W-:Y:S04]  /*1490*/  @!P4 STG.E [R12.64+0xc], R9 ;  /* 0x00000c090c00c986 */ /* 0x0001e8000c101904 */
[----:B------:R0:W-:Y:S04]  /*14a0*/  @!P3 STG.E [R12.64+0x800], R10 ;  /* 0x0008000a0c00b986 */ /* 0x0001e8000c101904 */
[----:B------:R0:W-:Y:S04]  /*14b0*/  @!P6 STG.E [R12.64+0x4], R2 ;  /* 0x000004020c00e986 */ /* 0x0001e8000c101904 */
[----:B------:R0:W-:Y:S04]  /*14c0*/  @!P2 STG.E [R12.64+0x804], R11 ;  /* 0x0008040b0c00a986 */ /* 0x0001e8000c101904 */
[----:B------:R0:W-:Y:S01]  /*14d0*/  @!P1 STG.E [R12.64+0x808], R14 ;  /* 0x0008080e0c009986 */ /* 0x0001e2000c101904 */
[----:B------:R-:W-:Y:S05]  /*14e0*/  @P0 EXIT ;  /* 0x000000000000094d */ /* 0x000fea0003800000 */
[----:B------:R-:W-:Y:S01]  /*14f0*/  STG.E [R12.64+0x80c], R7 ;  /* 0x00080c070c007986 */ /* 0x000fe2000c101904 */
[----:B------:R-:W-:Y:S05]  /*1500*/  EXIT ;  /* 0x000000000000794d */ /* 0x000fea0003800000 */
.L_x_0:
[----:B------:R-:W-:-:S00]  /*1510*/  BRA `(.L_x_0) ;  /* 0xfffffff000007947 */ /* 0x000fc0000383ffff */
[----:B------:R-:W-:-:S00]  /*1520*/  NOP ;  /* 0x0000000000007918 */ /* 0x000fc00000000000 */
        /* <DEDUP_REMOVED lines=13> */
.L_x_1:
